//
// Generated by NVIDIA NVVM Compiler
//
// Compiler Build ID: CL-36424714
// Cuda compilation tools, release 13.0, V13.0.88
// Based on NVVM 20.0.0
//

.version 9.0
.target sm_100
.address_size 64

	// .globl	_Z10AddVectorsPKfS0_Pfi

.visible .entry _Z10AddVectorsPKfS0_Pfi(
	.param .u64 .ptr .align 1 _Z10AddVectorsPKfS0_Pfi_param_0,
	.param .u64 .ptr .align 1 _Z10AddVectorsPKfS0_Pfi_param_1,
	.param .u64 .ptr .align 1 _Z10AddVectorsPKfS0_Pfi_param_2,
	.param .u32 _Z10AddVectorsPKfS0_Pfi_param_3
)
{
	.reg .pred 	%p<6>;
	.reg .b32 	%r<31>;
	.reg .b32 	%f<16>;
	.reg .b64 	%rd<18>;

	ld.param.u64 	%rd7, [_Z10AddVectorsPKfS0_Pfi_param_0];
	ld.param.u64 	%rd8, [_Z10AddVectorsPKfS0_Pfi_param_1];
	ld.param.u64 	%rd9, [_Z10AddVectorsPKfS0_Pfi_param_2];
	ld.param.u32 	%r17, [_Z10AddVectorsPKfS0_Pfi_param_3];
	cvta.to.global.u64 	%rd1, %rd9;
	cvta.to.global.u64 	%rd2, %rd8;
	cvta.to.global.u64 	%rd3, %rd7;
	mov.u32 	%r18, %ntid.x;
	mov.u32 	%r19, %ctaid.x;
	mov.u32 	%r20, %tid.x;
	mad.lo.s32 	%r21, %r18, %r19, %r20;
	shl.b32 	%r1, %r21, 5;
	setp.ge.s32 	%p1, %r1, %r17;
	@%p1 bra 	$L__BB0_7;
	not.b32 	%r23, %r1;
	add.s32 	%r24, %r17, %r23;
	min.u32 	%r25, %r24, 31;
	add.s32 	%r2, %r25, 1;
	and.b32  	%r3, %r2, 3;
	setp.lt.u32 	%p2, %r24, 3;
	mov.b32 	%r28, 0;
	@%p2 bra 	$L__BB0_4;
	and.b32  	%r28, %r2, 60;
	neg.s32 	%r27, %r28;
	add.s64 	%rd4, %rd3, 8;
	add.s64 	%rd5, %rd2, 8;
	add.s64 	%rd6, %rd1, 8;
	mov.u32 	%r26, %r1;
$L__BB0_3:
	mul.wide.s32 	%rd10, %r26, 4;
	add.s64 	%rd11, %rd4, %rd10;
	add.s64 	%rd12, %rd5, %rd10;
	add.s64 	%rd13, %rd6, %rd10;
	ld.global.f32 	%f1, [%rd11+-8];
	ld.global.f32 	%f2, [%rd12+-8];
	add.f32 	%f3, %f1, %f2;
	st.global.f32 	[%rd13+-8], %f3;
	ld.global.f32 	%f4, [%rd11+-4];
	ld.global.f32 	%f5, [%rd12+-4];
	add.f32 	%f6, %f4, %f5;
	st.global.f32 	[%rd13+-4], %f6;
	ld.global.f32 	%f7, [%rd11];
	ld.global.f32 	%f8, [%rd12];
	add.f32 	%f9, %f7, %f8;
	st.global.f32 	[%rd13], %f9;
	ld.global.f32 	%f10, [%rd11+4];
	ld.global.f32 	%f11, [%rd12+4];
	add.f32 	%f12, %f10, %f11;
	st.global.f32 	[%rd13+4], %f12;
	add.s32 	%r27, %r27, 4;
	add.s32 	%r26, %r26, 4;
	setp.ne.s32 	%p3, %r27, 0;
	@%p3 bra 	$L__BB0_3;
$L__BB0_4:
	setp.eq.s32 	%p4, %r3, 0;
	@%p4 bra 	$L__BB0_7;
	add.s32 	%r30, %r28, %r1;
	neg.s32 	%r29, %r3;
$L__BB0_6:
	.pragma "nounroll";
	mul.wide.s32 	%rd14, %r30, 4;
	add.s64 	%rd15, %rd1, %rd14;
	add.s64 	%rd16, %rd2, %rd14;
	add.s64 	%rd17, %rd3, %rd14;
	ld.global.f32 	%f13, [%rd17];
	ld.global.f32 	%f14, [%rd16];
	add.f32 	%f15, %f13, %f14;
	st.global.f32 	[%rd15], %f15;
	add.s32 	%r30, %r30, 1;
	add.s32 	%r29, %r29, 1;
	setp.ne.s32 	%p5, %r29, 0;
	@%p5 bra 	$L__BB0_6;
$L__BB0_7:
	ret;

}


// ===== COMPILED SASS (sm_100) =====

	.target	sm_100

	.elftype	@"ET_EXEC"


//--------------------- .note.nv.tkinfo           --------------------------
	.section	.note.nv.tkinfo,"",@"SHT_NOTE"
	.sectionflags	@"SHF_NOTE_NV_TKINFO"
	.tkinfo
        /*0018*/ 	.word	0x00000002
        /*0030*/ 	.string	""
        /*0030*/ 	.string	"ptxas"
        /*0030*/ 	.string	"Cuda compilation tools, release 13.0, V13.0.88"
        /*0030*/ 	.string	"Build cuda_13.0.r13.0/compiler.36424714_0"
        /*0030*/ 	.string	"-arch sm_100 -m 64 "



//--------------------- .note.nv.cuinfo           --------------------------
	.section	.note.nv.cuinfo,"",@"SHT_NOTE"
	.sectionflags	@"SHF_NOTE_NV_CUINFO"
        /*0018*/ 	.short	0x0002
        /*001a*/ 	.short	0x0064
        /*001c*/ 	.short	0x0082
	.zero		2


//--------------------- .nv.info                  --------------------------
	.section	.nv.info,"",@"SHT_CUDA_INFO"
	.align	4


	//----- nvinfo : EIATTR_REGCOUNT
	.align		4
        /*0000*/ 	.byte	0x04, 0x2f
        /*0002*/ 	.short	(.L_1 - .L_0)
	.align		4
.L_0:
        /*0004*/ 	.word	index@(_Z10AddVectorsPKfS0_Pfi)
        /*0008*/ 	.word	0x0000001c


	//----- nvinfo : EIATTR_FRAME_SIZE
	.align		4
.L_1:
        /*000c*/ 	.byte	0x04, 0x11
        /*000e*/ 	.short	(.L_3 - .L_2)
	.align		4
.L_2:
        /*0010*/ 	.word	index@(_Z10AddVectorsPKfS0_Pfi)
        /*0014*/ 	.word	0x00000000


	//----- nvinfo : EIATTR_MIN_STACK_SIZE
	.align		4
.L_3:
        /*0018*/ 	.byte	0x04, 0x12
        /*001a*/ 	.short	(.L_5 - .L_4)
	.align		4
.L_4:
        /*001c*/ 	.word	index@(_Z10AddVectorsPKfS0_Pfi)
        /*0020*/ 	.word	0x00000000
.L_5:


//--------------------- .nv.compat                --------------------------
	.section	.nv.compat,"",@"SHT_CUDA_COMPAT_INFO"
	.align	4
        /*0000*/ 	.byte	0x02, 0x09, 0x00, 0x00, 0x02, 0x02, 0x01, 0x00, 0x02, 0x05, 0x05, 0x00, 0x03, 0x07, 0x01, 0x01
        /*0010*/ 	.byte	0x02, 0x03, 0x00, 0x00, 0x02, 0x06, 0x01, 0x00, 0x04, 0x0b, 0x08, 0x00, 0x09, 0x00, 0x00, 0x00
        /*0020*/ 	.byte	0x00, 0x00, 0x00, 0x00


//--------------------- .nv.info._Z10AddVectorsPKfS0_Pfi --------------------------
	.section	.nv.info._Z10AddVectorsPKfS0_Pfi,"",@"SHT_CUDA_INFO"
	.sectionflags	@""
	.align	4


	//----- nvinfo : EIATTR_CUDA_API_VERSION
	.align		4
        /*0000*/ 	.byte	0x04, 0x37
        /*0002*/ 	.short	(.L_7 - .L_6)
.L_6:
        /*0004*/ 	.word	0x00000082


	//----- nvinfo : EIATTR_KPARAM_INFO
	.align		4
.L_7:
        /*0008*/ 	.byte	0x04, 0x17
        /*000a*/ 	.short	(.L_9 - .L_8)
.L_8:
        /*000c*/ 	.word	0x00000000
        /*0010*/ 	.short	0x0003
        /*0012*/ 	.short	0x0018
        /*0014*/ 	.byte	0x00, 0xf0, 0x11, 0x00


	//----- nvinfo : EIATTR_KPARAM_INFO
	.align		4
.L_9:
        /*0018*/ 	.byte	0x04, 0x17
        /*001a*/ 	.short	(.L_11 - .L_10)
.L_10:
        /*001c*/ 	.word	0x00000000
        /*0020*/ 	.short	0x0002
        /*0022*/ 	.short	0x0010
        /*0024*/ 	.byte	0x00, 0xf5, 0x21, 0x00


	//----- nvinfo : EIATTR_KPARAM_INFO
	.align		4
.L_11:
        /*0028*/ 	.byte	0x04, 0x17
        /*002a*/ 	.short	(.L_13 - .L_12)
.L_12:
        /*002c*/ 	.word	0x00000000
        /*0030*/ 	.short	0x0001
        /*0032*/ 	.short	0x0008
        /*0034*/ 	.byte	0x00, 0xf5, 0x21, 0x00


	//----- nvinfo : EIATTR_KPARAM_INFO
	.align		4
.L_13:
        /*0038*/ 	.byte	0x04, 0x17
        /*003a*/ 	.short	(.L_15 - .L_14)
.L_14:
        /*003c*/ 	.word	0x00000000
        /*0040*/ 	.short	0x0000
        /*0042*/ 	.short	0x0000
        /*0044*/ 	.byte	0x00, 0xf5, 0x21, 0x00


	//----- nvinfo : EIATTR_SPARSE_MMA_MASK
	.align		4
.L_15:
        /*0048*/ 	.byte	0x03, 0x50
        /*004a*/ 	.short	0x0000


	//----- nvinfo : EIATTR_MAXREG_COUNT
	.align		4
        /*004c*/ 	.byte	0x03, 0x1b
        /*004e*/ 	.short	0x00ff


	//----- nvinfo : EIATTR_MERCURY_ISA_VERSION
	.align		4
        /*0050*/ 	.byte	0x03, 0x5f
        /*0052*/ 	.short	0x0101


	//----- nvinfo : EIATTR_VRC_CTA_INIT_COUNT
	.align		4
        /*0054*/ 	.byte	0x02, 0x4a
	.zero		1
	.zero		1


	//----- nvinfo : EIATTR_EXIT_INSTR_OFFSETS
	.align		4
        /*0058*/ 	.byte	0x04, 0x1c
        /*005a*/ 	.short	(.L_17 - .L_16)


	//   ....[0]....
.L_16:
        /*005c*/ 	.word	0x00000080


	//   ....[1]....
        /*0060*/ 	.word	0x00000380


	//   ....[2]....
        /*0064*/ 	.word	0x00000490


	//----- nvinfo : EIATTR_CRS_STACK_SIZE
	.align		4
.L_17:
        /*0068*/ 	.byte	0x04, 0x1e
        /*006a*/ 	.short	(.L_19 - .L_18)
.L_18:
        /*006c*/ 	.word	0x00000000


	//----- nvinfo : EIATTR_CBANK_PARAM_SIZE
	.align		4
.L_19:
        /*0070*/ 	.byte	0x03, 0x19
        /*0072*/ 	.short	0x001c


	//----- nvinfo : EIATTR_PARAM_CBANK
	.align		4
        /*0074*/ 	.byte	0x04, 0x0a
        /*0076*/ 	.short	(.L_21 - .L_20)
	.align		4
.L_20:
        /*0078*/ 	.word	index@(.nv.constant0._Z10AddVectorsPKfS0_Pfi)
        /*007c*/ 	.short	0x0380
        /*007e*/ 	.short	0x001c


	//----- nvinfo : EIATTR_SW_WAR
	.align		4
.L_21:
        /*0080*/ 	.byte	0x04, 0x36
        /*0082*/ 	.short	(.L_23 - .L_22)
.L_22:
        /*0084*/ 	.word	0x00000008
.L_23:


//--------------------- .nv.callgraph             --------------------------
	.section	.nv.callgraph,"",@"SHT_CUDA_CALLGRAPH"
	.align	4
	.sectionentsize	8
	.align		4
        /*0000*/ 	.word	0x00000000
	.align		4
        /*0004*/ 	.word	0xffffffff
	.align		4
        /*0008*/ 	.word	0x00000000
	.align		4
        /*000c*/ 	.word	0xfffffffe
	.align		4
        /*0010*/ 	.word	0x00000000
	.align		4
        /*0014*/ 	.word	0xfffffffd
	.align		4
        /*0018*/ 	.word	0x00000000
	.align		4
        /*001c*/ 	.word	0xfffffffc


//--------------------- .text._Z10AddVectorsPKfS0_Pfi --------------------------
	.section	.text._Z10AddVectorsPKfS0_Pfi,"ax",@progbits
	.align	128
        .global         _Z10AddVectorsPKfS0_Pfi
        .type           _Z10AddVectorsPKfS0_Pfi,@function
        .size           _Z10AddVectorsPKfS0_Pfi,(.L_x_5 - _Z10AddVectorsPKfS0_Pfi)
        .other          _Z10AddVectorsPKfS0_Pfi,@"STO_CUDA_ENTRY STV_DEFAULT"
_Z10AddVectorsPKfS0_Pfi:
.text._Z10AddVectorsPKfS0_Pfi:
[----:B------:R-:W-:Y:S01]  /*0000*/  LDC R1, c[0x0][0x37c] ;  /* 0x0000df00ff017b82 */ /* 0x000fe20000000800 */
[----:B------:R-:W0:Y:S01]  /*0010*/  S2R R0, SR_CTAID.X ;  /* 0x0000000000007919 */ /* 0x000e220000002500 */
[----:B------:R-:W0:Y:S01]  /*0020*/  LDCU UR4, c[0x0][0x360] ;  /* 0x00006c00ff0477ac */ /* 0x000e220008000800 */
[----:B------:R-:W0:Y:S01]  /*0030*/  S2R R3, SR_TID.X ;  /* 0x0000000000037919 */ /* 0x000e220000002100 */
[----:B------:R-:W1:Y:S01]  /*0040*/  LDCU UR5, c[0x0][0x398] ;  /* 0x00007300ff0577ac */ /* 0x000e620008000800 */
[----:B0-----:R-:W-:-:S05]  /*0050*/  IMAD R0, R0, UR4, R3 ;  /* 0x0000000400007c24 */ /* 0x001fca000f8e0203 */
[----:B------:R-:W-:-:S04]  /*0060*/  SHF.L.U32 R0, R0, 0x5, RZ ;  /* 0x0000000500007819 */ /* 0x000fc800000006ff */
[----:B-1----:R-:W-:-:S13]  /*0070*/  ISETP.GE.AND P0, PT, R0, UR5, PT ;  /* 0x0000000500007c0c */ /* 0x002fda000bf06270 */
[----:B------:R-:W-:Y:S05]  /*0080*/  @P0 EXIT ;  /* 0x000000000000094d */ /* 0x000fea0003800000 */
[----:B------:R-:W-:Y:S01]  /*0090*/  LOP3.LUT R2, RZ, R0, RZ, 0x33, !PT ;  /* 0x00000000ff027212 */ /* 0x000fe200078e33ff */
[----:B------:R-:W-:Y:S01]  /*00a0*/  BSSY.RECONVERGENT B0, `(.L_x_0) ;  /* 0x000002d000007945 */ /* 0x000fe20003800200 */
[----:B------:R-:W-:Y:S02]  /*00b0*/  HFMA2 R15, -RZ, RZ, 0, 0 ;  /* 0x00000000ff0f7431 */ /* 0x000fe400000001ff */
[----:B------:R-:W-:Y:S01]  /*00c0*/  IADD3 R2, PT, PT, R2, UR5, RZ ;  /* 0x0000000502027c10 */ /* 0x000fe2000fffe0ff */
[----:B------:R-:W0:Y:S03]  /*00d0*/  LDCU.64 UR4, c[0x0][0x358] ;  /* 0x00006b00ff0477ac */ /* 0x000e260008000a00 */
[C---:B------:R-:W-:Y:S02]  /*00e0*/  ISETP.GE.U32.AND P1, PT, R2.reuse, 0x3, PT ;  /* 0x000000030200780c */ /* 0x040fe40003f26070 */
[----:B------:R-:W-:-:S05]  /*00f0*/  VIMNMX.U32 R3, PT, PT, R2, 0x1f, PT ;  /* 0x0000001f02037848 */ /* 0x000fca0003fe0000 */
[----:B------:R-:W-:-:S05]  /*0100*/  VIADD R5, R3, 0x1 ;  /* 0x0000000103057836 */ /* 0x000fca0000000000 */
[----:B------:R-:W-:-:S04]  /*0110*/  LOP3.LUT R14, R5, 0x3, RZ, 0xc0, !PT ;  /* 0x00000003050e7812 */ /* 0x000fc800078ec0ff */
[----:B------:R-:W-:Y:S01]  /*0120*/  ISETP.NE.AND P0, PT, R14, RZ, PT ;  /* 0x000000ff0e00720c */ /* 0x000fe20003f05270 */
[----:B0-----:R-:W-:-:S12]  /*0130*/  @!P1 BRA `(.L_x_1) ;  /* 0x00000000008c9947 */ /* 0x001fd80003800000 */
[----:B------:R-:W0:Y:S01]  /*0140*/  LDC.64 R6, c[0x0][0x388] ;  /* 0x0000e200ff067b82 */ /* 0x000e220000000a00 */
[----:B------:R-:W-:Y:S02]  /*0150*/  LOP3.LUT R15, R5, 0x3c, RZ, 0xc0, !PT ;  /* 0x0000003c050f7812 */ /* 0x000fe400078ec0ff */
[----:B------:R-:W-:-:S03]  /*0160*/  MOV R17, R0 ;  /* 0x0000000000117202 */ /* 0x000fc60000000f00 */
[----:B------:R-:W-:Y:S02]  /*0170*/  IMAD.MOV R16, RZ, RZ, -R15 ;  /* 0x000000ffff107224 */ /* 0x000fe400078e0a0f */
[----:B------:R-:W1:Y:S08]  /*0180*/  LDC.64 R2, c[0x0][0x380] ;  /* 0x0000e000ff027b82 */ /* 0x000e700000000a00 */
[----:B------:R-:W2:Y:S01]  /*0190*/  LDC.64 R8, c[0x0][0x390] ;  /* 0x0000e400ff087b82 */ /* 0x000ea20000000a00 */
[----:B0-----:R-:W-:-:S04]  /*01a0*/  IADD3 R4, P2, PT, R6, 0x8, RZ ;  /* 0x0000000806047810 */ /* 0x001fc80007f5e0ff */
[----:B------:R-:W-:Y:S02]  /*01b0*/  IADD3.X R5, PT, PT, RZ, R7, RZ, P2, !PT ;  /* 0x00000007ff057210 */ /* 0x000fe400017fe4ff */
[----:B-1----:R-:W-:-:S05]  /*01c0*/  IADD3 R2, P1, PT, R2, 0x8, RZ ;  /* 0x0000000802027810 */ /* 0x002fca0007f3e0ff */
[----:B------:R-:W-:Y:S01]  /*01d0*/  IMAD.X R3, RZ, RZ, R3, P1 ;  /* 0x000000ffff037224 */ /* 0x000fe200008e0603 */
[----:B--2---:R-:W-:-:S05]  /*01e0*/  IADD3 R6, P3, PT, R8, 0x8, RZ ;  /* 0x0000000808067810 */ /* 0x004fca0007f7e0ff */
[----:B------:R-:W-:-:S08]  /*01f0*/  IMAD.X R7, RZ, RZ, R9, P3 ;  /* 0x000000ffff077224 */ /* 0x000fd000018e0609 */
.L_x_2:
[----:B------:R-:W-:-:S04]  /*0200*/  IMAD.WIDE R12, R17, 0x4, R2 ;  /* 0x00000004110c7825 */ /* 0x000fc800078e0202 */
[C---:B------:R-:W-:Y:S01]  /*0210*/  IMAD.WIDE R10, R17.reuse, 0x4, R4 ;  /* 0x00000004110a7825 */ /* 0x040fe200078e0204 */
[----:B------:R-:W2:Y:S04]  /*0220*/  LDG.E R18, desc[UR4][R12.64+-0x8] ;  /* 0xfffff8040c127981 */ /* 0x000ea8000c1e1900 */
[----:B0-----:R-:W2:Y:S01]  /*0230*/  LDG.E R19, desc[UR4][R10.64+-0x8] ;  /* 0xfffff8040a137981 */ /* 0x001ea2000c1e1900 */
[----:B------:R-:W-:-:S04]  /*0240*/  IMAD.WIDE R8, R17, 0x4, R6 ;  /* 0x0000000411087825 */ /* 0x000fc800078e0206 */
[----:B--2---:R-:W-:-:S05]  /*0250*/  FADD R19, R18, R19 ;  /* 0x0000001312137221 */ /* 0x004fca0000000000 */
[----:B------:R0:W-:Y:S04]  /*0260*/  STG.E desc[UR4][R8.64+-0x8], R19 ;  /* 0xfffff81308007986 */ /* 0x0001e8000c101904 */
[----:B------:R-:W2:Y:S04]  /*0270*/  LDG.E R18, desc[UR4][R12.64+-0x4] ;  /* 0xfffffc040c127981 */ /* 0x000ea8000c1e1900 */
[----:B------:R-:W2:Y:S02]  /*0280*/  LDG.E R21, desc[UR4][R10.64+-0x4] ;  /* 0xfffffc040a157981 */ /* 0x000ea4000c1e1900 */
[----:B--2---:R-:W-:-:S05]  /*0290*/  FADD R21, R18, R21 ;  /* 0x0000001512157221 */ /* 0x004fca0000000000 */
[----:B------:R0:W-:Y:S04]  /*02a0*/  STG.E desc[UR4][R8.64+-0x4], R21 ;  /* 0xfffffc1508007986 */ /* 0x0001e8000c101904 */
[----:B------:R-:W2:Y:S04]  /*02b0*/  LDG.E R18, desc[UR4][R12.64] ;  /* 0x000000040c127981 */ /* 0x000ea8000c1e1900 */
[----:B------:R-:W2:Y:S02]  /*02c0*/  LDG.E R23, desc[UR4][R10.64] ;  /* 0x000000040a177981 */ /* 0x000ea4000c1e1900 */
[----:B--2---:R-:W-:-:S05]  /*02d0*/  FADD R23, R18, R23 ;  /* 0x0000001712177221 */ /* 0x004fca0000000000 */
[----:B------:R0:W-:Y:S04]  /*02e0*/  STG.E desc[UR4][R8.64], R23 ;  /* 0x0000001708007986 */ /* 0x0001e8000c101904 */
[----:B------:R-:W2:Y:S04]  /*02f0*/  LDG.E R18, desc[UR4][R12.64+0x4] ;  /* 0x000004040c127981 */ /* 0x000ea8000c1e1900 */
[----:B------:R-:W2:Y:S01]  /*0300*/  LDG.E R25, desc[UR4][R10.64+0x4] ;  /* 0x000004040a197981 */ /* 0x000ea2000c1e1900 */
[----:B------:R-:W-:Y:S01]  /*0310*/  IADD3 R16, PT, PT, R16, 0x4, RZ ;  /* 0x0000000410107810 */ /* 0x000fe20007ffe0ff */
[----:B------:R-:W-:-:S03]  /*0320*/  VIADD R17, R17, 0x4 ;  /* 0x0000000411117836 */ /* 0x000fc60000000000 */
[----:B------:R-:W-:Y:S01]  /*0330*/  ISETP.NE.AND P1, PT, R16, RZ, PT ;  /* 0x000000ff1000720c */ /* 0x000fe20003f25270 */
[----:B--2---:R-:W-:-:S05]  /*0340*/  FADD R25, R18, R25 ;  /* 0x0000001912197221 */ /* 0x004fca0000000000 */
[----:B------:R0:W-:Y:S07]  /*0350*/  STG.E desc[UR4][R8.64+0x4], R25 ;  /* 0x0000041908007986 */ /* 0x0001ee000c101904 */
[----:B------:R-:W-:Y:S05]  /*0360*/  @P1 BRA `(.L_x_2) ;  /* 0xfffffffc00a41947 */ /* 0x000fea000383ffff */
.L_x_1:
[----:B------:R-:W-:Y:S05]  /*0370*/  BSYNC.RECONVERGENT B0 ;  /* 0x0000000000007941 */ /* 0x000fea0003800200 */
.L_x_0:
[----:B------:R-:W-:Y:S05]  /*0380*/  @!P0 EXIT ;  /* 0x000000000000894d */ /* 0x000fea0003800000 */
[----:B0-----:R-:W0:Y:S01]  /*0390*/  LDC.64 R8, c[0x0][0x390] ;  /* 0x0000e400ff087b82 */ /* 0x001e220000000a00 */
[----:B------:R-:W-:Y:S01]  /*03a0*/  IADD3 R15, PT, PT, R0, R15, RZ ;  /* 0x0000000f000f7210 */ /* 0x000fe20007ffe0ff */
[----:B------:R-:W-:-:S06]  /*03b0*/  IMAD.MOV R14, RZ, RZ, -R14 ;  /* 0x000000ffff0e7224 */ /* 0x000fcc00078e0a0e */
[----:B------:R-:W1:Y:S08]  /*03c0*/  LDC.64 R12, c[0x0][0x380] ;  /* 0x0000e000ff0c7b82 */ /* 0x000e700000000a00 */
[----:B------:R-:W2:Y:S02]  /*03d0*/  LDC.64 R10, c[0x0][0x388] ;  /* 0x0000e200ff0a7b82 */ /* 0x000ea40000000a00 */
.L_x_3:
[----:B--2---:R-:W-:-:S04]  /*03e0*/  IMAD.WIDE R4, R15, 0x4, R10 ;  /* 0x000000040f047825 */ /* 0x004fc800078e020a */
[C---:B-1----:R-:W-:Y:S02]  /*03f0*/  IMAD.WIDE R6, R15.reuse, 0x4, R12 ;  /* 0x000000040f067825 */ /* 0x042fe400078e020c */
[----:B------:R-:W2:Y:S04]  /*0400*/  LDG.E R5, desc[UR4][R4.64] ;  /* 0x0000000404057981 */ /* 0x000ea8000c1e1900 */
[----:B------:R-:W2:Y:S01]  /*0410*/  LDG.E R6, desc[UR4][R6.64] ;  /* 0x0000000406067981 */ /* 0x000ea2000c1e1900 */
[----:B0--3--:R-:W-:Y:S01]  /*0420*/  IMAD.WIDE R2, R15, 0x4, R8 ;  /* 0x000000040f027825 */ /* 0x009fe200078e0208 */
[----:B------:R-:W-:-:S03]  /*0430*/  IADD3 R14, PT, PT, R14, 0x1, RZ ;  /* 0x000000010e0e7810 */ /* 0x000fc60007ffe0ff */
[----:B------:R-:W-:Y:S01]  /*0440*/  VIADD R15, R15, 0x1 ;  /* 0x000000010f0f7836 */ /* 0x000fe20000000000 */
[----:B------:R-:W-:Y:S01]  /*0450*/  ISETP.NE.AND P0, PT, R14, RZ, PT ;  /* 0x000000ff0e00720c */ /* 0x000fe20003f05270 */
[----:B--2---:R-:W-:-:S05]  /*0460*/  FADD R17, R6, R5 ;  /* 0x0000000506117221 */ /* 0x004fca0000000000 */
[----:B------:R3:W-:Y:S07]  /*0470*/  STG.E desc[UR4][R2.64], R17 ;  /* 0x0000001102007986 */ /* 0x0007ee000c101904 */
[----:B------:R-:W-:Y:S05]  /*0480*/  @P0 BRA `(.L_x_3) ;  /* 0xfffffffc00d40947 */ /* 0x000fea000383ffff */
[----:B------:R-:W-:Y:S05]  /*0490*/  EXIT ;  /* 0x000000000000794d */ /* 0x000fea0003800000 */
.L_x_4:
[----:B------:R-:W-:-:S00]  /*04a0*/  BRA `(.L_x_4) ;  /* 0xfffffffc00fc7947 */ /* 0x000fc0000383ffff */
[----:B------:R-:W-:-:S00]  /*04b0*/  NOP ;  /* 0x0000000000007918 */ /* 0x000fc00000000000 */
        /* <DEDUP_REMOVED lines=12> */
.L_x_5:


//--------------------- .nv.shared.reserved.0     --------------------------
	.section	.nv.shared.reserved.0,"aw",@nobits
	.weak		__nv_reservedSMEM_offset_0_alias
	.size		__nv_reservedSMEM_offset_0_alias, 0, 64
	.other		__nv_reservedSMEM_offset_0_alias,@"STO_CUDA_RESERVED_SHARED STV_DEFAULT"
__nv_reservedSMEM_offset_0_alias:
	.zero		0
	.zero		64


//--------------------- .nv.constant0._Z10AddVectorsPKfS0_Pfi --------------------------
	.section	.nv.constant0._Z10AddVectorsPKfS0_Pfi,"a",@progbits
	.sectionflags	@""
	.align	4
.nv.constant0._Z10AddVectorsPKfS0_Pfi:
	.zero		924


//--------------------- SYMBOLS --------------------------

	.type		.nv.reservedSmem.offset0,@object
	.size		.nv.reservedSmem.offset0,0x4
